	.headerflags	@"EF_CUDA_TEXMODE_UNIFIED EF_CUDA_64BIT_ADDRESS EF_CUDA_ACCELERATORS EF_CUDA_SM90 EF_CUDA_VIRTUAL_SM(EF_CUDA_SM90)"
	.elftype	@"ET_EXEC"


//--------------------- .nv.info                  --------------------------
	.section	.nv.info,"",@"SHT_CUDA_INFO"
	.align	4


	//----- nvinfo : EIATTR_REGCOUNT
	.align		4
        /*0000*/ 	.byte	0x04, 0x2f
        /*0002*/ 	.short	(.L_2 - .L_1)
	.align		4
.L_1:
        /*0004*/ 	.word	index@(triton_poi_fused_convolution_tanh_18)
        /*0008*/ 	.word	0x0000000a


	//----- nvinfo : EIATTR_MIN_STACK_SIZE
	.align		4
.L_2:
        /*000c*/ 	.byte	0x04, 0x12
        /*000e*/ 	.short	(.L_4 - .L_3)
	.align		4
.L_3:
        /*0010*/ 	.word	index@(triton_poi_fused_convolution_tanh_18)
        /*0014*/ 	.word	0x00000000


	//----- nvinfo : EIATTR_FRAME_SIZE
	.align		4
.L_4:
        /*0018*/ 	.byte	0x04, 0x11
        /*001a*/ 	.short	(.L_6 - .L_5)
	.align		4
.L_5:
        /*001c*/ 	.word	index@(triton_poi_fused_convolution_tanh_18)
        /*0020*/ 	.word	0x00000000


	//----- nvinfo : EIATTR_MIN_STACK_SIZE
	.align		4
.L_6:
        /*0024*/ 	.byte	0x04, 0x12
        /*0026*/ 	.short	(.L_8 - .L_7)
	.align		4
.L_7:
        /*0028*/ 	.word	index@(triton_poi_fused_convolution_tanh_18)
        /*002c*/ 	.word	0x00000000
.L_8:


//--------------------- .nv.info.triton_poi_fused_convolution_tanh_18 --------------------------
	.section	.nv.info.triton_poi_fused_convolution_tanh_18,"",@"SHT_CUDA_INFO"
	.sectionflags	@""
	.align	4


	//----- nvinfo : EIATTR_CUDA_API_VERSION
	.align		4
        /*0000*/ 	.byte	0x04, 0x37
        /*0002*/ 	.short	(.L_10 - .L_9)
.L_9:
        /*0004*/ 	.word	0x0000007c


	//----- nvinfo : EIATTR_KPARAM_INFO
	.align		4
.L_10:
        /*0008*/ 	.byte	0x04, 0x17
        /*000a*/ 	.short	(.L_12 - .L_11)
.L_11:
        /*000c*/ 	.word	0x00000000
        /*0010*/ 	.short	0x0002
        /*0012*/ 	.short	0x0010
        /*0014*/ 	.byte	0x00, 0xf0, 0x11, 0x00


	//----- nvinfo : EIATTR_KPARAM_INFO
	.align		4
.L_12:
        /*0018*/ 	.byte	0x04, 0x17
        /*001a*/ 	.short	(.L_14 - .L_13)
.L_13:
        /*001c*/ 	.word	0x00000000
        /*0020*/ 	.short	0x0001
        /*0022*/ 	.short	0x0008
        /*0024*/ 	.byte	0x00, 0xf4, 0x21, 0x00


	//----- nvinfo : EIATTR_KPARAM_INFO
	.align		4
.L_14:
        /*0028*/ 	.byte	0x04, 0x17
        /*002a*/ 	.short	(.L_16 - .L_15)
.L_15:
        /*002c*/ 	.word	0x00000000
        /*0030*/ 	.short	0x0000
        /*0032*/ 	.short	0x0000
        /*0034*/ 	.byte	0x00, 0xf4, 0x21, 0x00


	//----- nvinfo : EIATTR_SPARSE_MMA_MASK
	.align		4
.L_16:
        /*0038*/ 	.byte	0x03, 0x50
        /*003a*/ 	.short	0x0000


	//----- nvinfo : EIATTR_MAXREG_COUNT
	.align		4
        /*003c*/ 	.byte	0x03, 0x1b
        /*003e*/ 	.short	0x00ff


	//----- nvinfo : EIATTR_EXIT_INSTR_OFFSETS
	.align		4
        /*0040*/ 	.byte	0x04, 0x1c
        /*0042*/ 	.short	(.L_18 - .L_17)


	//   ....[0]....
.L_17:
        /*0044*/ 	.word	0x00000240


	//   ....[1]....
        /*0048*/ 	.word	0x00000260


	//----- nvinfo : EIATTR_REQNTID
	.align		4
.L_18:
        /*004c*/ 	.byte	0x04, 0x10
        /*004e*/ 	.short	(.L_20 - .L_19)
.L_19:
        /*0050*/ 	.word	0x00000080
        /*0054*/ 	.word	0x00000001
        /*0058*/ 	.word	0x00000001


	//----- nvinfo : EIATTR_CRS_STACK_SIZE
	.align		4
.L_20:
        /*005c*/ 	.byte	0x04, 0x1e
        /*005e*/ 	.short	(.L_22 - .L_21)
.L_21:
        /*0060*/ 	.word	0x00000000


	//----- nvinfo : EIATTR_CBANK_PARAM_SIZE
	.align		4
.L_22:
        /*0064*/ 	.byte	0x03, 0x19
        /*0066*/ 	.short	0x0014


	//----- nvinfo : EIATTR_PARAM_CBANK
	.align		4
        /*0068*/ 	.byte	0x04, 0x0a
        /*006a*/ 	.short	(.L_24 - .L_23)
	.align		4
.L_23:
        /*006c*/ 	.word	index@(.nv.constant0.triton_poi_fused_convolution_tanh_18)
        /*0070*/ 	.short	0x0210
        /*0072*/ 	.short	0x0014


	//----- nvinfo : EIATTR_SW_WAR
	.align		4
.L_24:
        /*0074*/ 	.byte	0x04, 0x36
        /*0076*/ 	.short	(.L_26 - .L_25)
.L_25:
        /*0078*/ 	.word	0x00000008
.L_26:


//--------------------- .nv.callgraph             --------------------------
	.section	.nv.callgraph,"",@"SHT_CUDA_CALLGRAPH"
	.align	4
	.sectionentsize	8
	.align		4
        /*0000*/ 	.word	0x00000000
	.align		4
        /*0004*/ 	.word	0xffffffff
	.align		4
        /*0008*/ 	.word	0x00000000
	.align		4
        /*000c*/ 	.word	0xfffffffe
	.align		4
        /*0010*/ 	.word	0x00000000
	.align		4
        /*0014*/ 	.word	0xfffffffd
	.align		4
        /*0018*/ 	.word	0x00000000
	.align		4
        /*001c*/ 	.word	0xfffffffc


//--------------------- .nv.constant4             --------------------------
	.section	.nv.constant4,"a",@progbits
	.align	8
	.align		8
.nv.constant4:
        /*0000*/ 	.dword	_$_str


//--------------------- .text.triton_poi_fused_convolution_tanh_18 --------------------------
	.section	.text.triton_poi_fused_convolution_tanh_18,"ax",@progbits
	.align	128
        .global         triton_poi_fused_convolution_tanh_18
        .type           triton_poi_fused_convolution_tanh_18,@function
        .size           triton_poi_fused_convolution_tanh_18,(.L_x_4 - triton_poi_fused_convolution_tanh_18)
        .other          triton_poi_fused_convolution_tanh_18,@"STO_CUDA_ENTRY STV_DEFAULT"
triton_poi_fused_convolution_tanh_18:
.text.triton_poi_fused_convolution_tanh_18:
[----:B------:R-:W0:Y:S02]  /*0000*/  LDC R1, c[0x0][0x28] ;  /* 0x00000a00ff017b82 */ /* 0x000e240000000800 */
[----:B------:R-:W1:Y:S01]  /*0010*/  S2R R0, SR_TID.X ;  /* 0x0000000000007919 */ /* 0x000e620000002100 */
[----:B------:R-:W2:Y:S01]  /*0020*/  LDC.64 R2, c[0x0][0x210] ;  /* 0x00008400ff027b82 */ /* 0x000ea20000000a00 */
[----:B------:R-:W-:Y:S01]  /*0030*/  ULDC.64 UR4, c[0x0][0x208] ;  /* 0x0000820000047ab9 */ /* 0x000fe20000000a00 */
[----:B------:R-:W3:Y:S06]  /*0040*/  S2R R7, SR_CTAID.X ;  /* 0x0000000000077919 */ /* 0x000eec0000002500 */
[----:B------:R-:W4:Y:S01]  /*0050*/  LDC.64 R4, c[0x0][0x218] ;  /* 0x00008600ff047b82 */ /* 0x000f220000000a00 */
[----:B-1----:R-:W-:Y:S01]  /*0060*/  LOP3.LUT R0, R0, 0x7f, RZ, 0xc0, !PT ;  /* 0x0000007f00007812 */ /* 0x002fe200078ec0ff */
[----:B----4-:R-:W4:Y:S03]  /*0070*/  LDG.E R5, desc[UR4][R4.64] ;  /* 0x0000000404057981 */ /* 0x010f26000c1e1900 */
[----:B---3--:R-:W-:Y:S01]  /*0080*/  LEA R7, R7, R0, 0x7 ;  /* 0x0000000007077211 */ /* 0x008fe200078e38ff */
[----:B------:R-:W-:-:S03]  /*0090*/  HFMA2.MMA R0, -RZ, RZ, 0, 0 ;  /* 0x00000000ff007435 */ /* 0x000fc600000001ff */
[C---:B------:R-:W-:Y:S01]  /*00a0*/  ISETP.GE.AND P0, PT, R7.reuse, 0x100, PT ;  /* 0x000001000700780c */ /* 0x040fe20003f06270 */
[----:B--2---:R-:W-:-:S12]  /*00b0*/  IMAD.WIDE R2, R7, 0x4, R2 ;  /* 0x0000000407027825 */ /* 0x004fd800078e0202 */
[----:B------:R-:W4:Y:S01]  /*00c0*/  @!P0 LDG.E R0, desc[UR4][R2.64] ;  /* 0x0000000402008981 */ /* 0x000f22000c1e1900 */
[----:B------:R-:W-:Y:S01]  /*00d0*/  BSSY B0, `(.L_x_0) ;  /* 0x0000016000007945 */ /* 0x000fe20003800000 */
[----:B----4-:R-:W-:-:S04]  /*00e0*/  FADD R6, R5, R0 ;  /* 0x0000000005067221 */ /* 0x010fc80000000000 */
[----:B------:R-:W-:-:S05]  /*00f0*/  FADD.FTZ R7, |R6|, -RZ ;  /* 0x800000ff06077221 */ /* 0x000fca0000010200 */
[----:B------:R-:W-:-:S13]  /*0100*/  FSETP.GE.AND P1, PT, R7, 0.60000002384185791016, PT ;  /* 0x3f19999a0700780b */ /* 0x000fda0003f26000 */
[----:B------:R-:W-:Y:S05]  /*0110*/  @!P1 BRA `(.L_x_1) ;  /* 0x0000000000289947 */ /* 0x000fea0003800000 */
[C---:B------:R-:W-:Y:S01]  /*0120*/  FMUL R0, R7.reuse, 2.8853900432586669922 ;  /* 0x4038aa3b07007820 */ /* 0x040fe20000400000 */
[----:B------:R-:W-:Y:S02]  /*0130*/  MOV R5, 0x3f800000 ;  /* 0x3f80000000057802 */ /* 0x000fe40000000f00 */
[----:B------:R-:W-:-:S03]  /*0140*/  FSETP.GE.AND P1, PT, R7, 9.010913848876953125, PT ;  /* 0x41102cb40700780b */ /* 0x000fc60003f26000 */
[----:B------:R-:W1:Y:S02]  /*0150*/  MUFU.EX2 R0, R0 ;  /* 0x0000000000007308 */ /* 0x000e640000000800 */
[----:B-1----:R-:W-:-:S06]  /*0160*/  FADD R4, R0, 1 ;  /* 0x3f80000000047421 */ /* 0x002fcc0000000000 */
[----:B------:R-:W1:Y:S02]  /*0170*/  MUFU.RCP R4, R4 ;  /* 0x0000000400047308 */ /* 0x000e640000001000 */
[----:B-1----:R-:W-:-:S05]  /*0180*/  FFMA.FTZ R5, R4, -2, R5 ;  /* 0xc000000004057823 */ /* 0x002fca0000010005 */
[----:B------:R-:W-:-:S04]  /*0190*/  FSEL R5, R5, 1, !P1 ;  /* 0x3f80000005057808 */ /* 0x000fc80004800000 */
[----:B------:R-:W-:Y:S01]  /*01a0*/  LOP3.LUT R5, R5, 0x80000000, R6, 0xf8, !PT ;  /* 0x8000000005057812 */ /* 0x000fe200078ef806 */
[----:B------:R-:W-:Y:S06]  /*01b0*/  BRA `(.L_x_2) ;  /* 0x00000000001c7947 */ /* 0x000fec0003800000 */
.L_x_1:
[----:B------:R-:W-:Y:S01]  /*01c0*/  MOV R0, 0x3c80f082 ;  /* 0x3c80f08200007802 */ /* 0x000fe20000000f00 */
[----:B------:R-:W-:-:S04]  /*01d0*/  FMUL R5, R6, R6 ;  /* 0x0000000606057220 */ /* 0x000fc80000400000 */
[----:B------:R-:W-:-:S04]  /*01e0*/  FFMA.FTZ R0, R5, R0, -0.052303962409496307373 ;  /* 0xbd563cae05007423 */ /* 0x000fc80000010000 */
[----:B------:R-:W-:-:S04]  /*01f0*/  FFMA.FTZ R0, R5, R0, 0.1331529766321182251 ;  /* 0x3e08594105007423 */ /* 0x000fc80000010000 */
[----:B------:R-:W-:-:S04]  /*0200*/  FFMA.FTZ R0, R5, R0, -0.33332768082618713379 ;  /* 0xbeaaa9ed05007423 */ /* 0x000fc80000010000 */
[----:B------:R-:W-:-:S04]  /*0210*/  FFMA.FTZ R0, R5, R0, RZ ;  /* 0x0000000005007223 */ /* 0x000fc800000100ff */
[----:B------:R-:W-:-:S07]  /*0220*/  FFMA.FTZ R5, R6, R0, R6 ;  /* 0x0000000006057223 */ /* 0x000fce0000010006 */
.L_x_2:
[----:B------:R-:W-:Y:S05]  /*0230*/  BSYNC B0 ;  /* 0x0000000000007941 */ /* 0x000fea0003800000 */
.L_x_0:
[----:B------:R-:W-:Y:S05]  /*0240*/  @P0 EXIT ;  /* 0x000000000000094d */ /* 0x000fea0003800000 */
[----:B------:R-:W-:Y:S01]  /*0250*/  STG.E desc[UR4][R2.64], R5 ;  /* 0x0000000502007986 */ /* 0x000fe2000c101904 */
[----:B------:R-:W-:Y:S05]  /*0260*/  EXIT ;  /* 0x000000000000794d */ /* 0x000fea0003800000 */
.L_x_3:
[----:B------:R-:W-:-:S00]  /*0270*/  BRA `(.L_x_3) ;  /* 0xfffffffc00fc7947 */ /* 0x000fc0000383ffff */
[----:B------:R-:W-:-:S00]  /*0280*/  NOP ;  /* 0x0000000000007918 */ /* 0x000fc00000000000 */
[----:B------:R-:W-:-:S00]  /*0290*/  NOP ;  /* 0x0000000000007918 */ /* 0x000fc00000000000 */
[----:B------:R-:W-:-:S00]  /*02a0*/  NOP ;  /* 0x0000000000007918 */ /* 0x000fc00000000000 */
[----:B------:R-:W-:-:S00]  /*02b0*/  NOP ;  /* 0x0000000000007918 */ /* 0x000fc00000000000 */
[----:B------:R-:W-:-:S00]  /*02c0*/  NOP ;  /* 0x0000000000007918 */ /* 0x000fc00000000000 */
[----:B------:R-:W-:-:S00]  /*02d0*/  NOP ;  /* 0x0000000000007918 */ /* 0x000fc00000000000 */
[----:B------:R-:W-:-:S00]  /*02e0*/  NOP ;  /* 0x0000000000007918 */ /* 0x000fc00000000000 */
[----:B------:R-:W-:-:S00]  /*02f0*/  NOP ;  /* 0x0000000000007918 */ /* 0x000fc00000000000 */
.L_x_4:


//--------------------- .nv.global.init           --------------------------
	.section	.nv.global.init,"aw",@progbits
.nv.global.init:
	.type		_$_str,@object
	.size		_$_str,(.L_0 - _$_str)
_$_str:
        /*0000*/ 	.byte	0x5f, 0x5f, 0x43, 0x55, 0x44, 0x41, 0x5f, 0x46, 0x54, 0x5a, 0x00
.L_0:


//--------------------- .nv.constant0.triton_poi_fused_convolution_tanh_18 --------------------------
	.section	.nv.constant0.triton_poi_fused_convolution_tanh_18,"a",@progbits
	.sectionflags	@""
	.align	4
.nv.constant0.triton_poi_fused_convolution_tanh_18:
	.zero		548
